//
// Generated by NVIDIA NVVM Compiler
//
// Compiler Build ID: CL-36424714
// Cuda compilation tools, release 13.0, V13.0.88
// Based on NVVM 20.0.0
//

.version 9.0
.target sm_100
.address_size 64

	// .globl	_Z16intToOctalKernelPiS_i

.visible .entry _Z16intToOctalKernelPiS_i(
	.param .u64 .ptr .align 1 _Z16intToOctalKernelPiS_i_param_0,
	.param .u64 .ptr .align 1 _Z16intToOctalKernelPiS_i_param_1,
	.param .u32 _Z16intToOctalKernelPiS_i_param_2
)
{
	.reg .pred 	%p<4>;
	.reg .b32 	%r<22>;
	.reg .b64 	%rd<9>;

	ld.param.u64 	%rd1, [_Z16intToOctalKernelPiS_i_param_0];
	ld.param.u64 	%rd2, [_Z16intToOctalKernelPiS_i_param_1];
	ld.param.u32 	%r10, [_Z16intToOctalKernelPiS_i_param_2];
	mov.u32 	%r11, %ctaid.x;
	mov.u32 	%r12, %ntid.x;
	mov.u32 	%r13, %tid.x;
	mad.lo.s32 	%r1, %r11, %r12, %r13;
	setp.ge.s32 	%p1, %r1, %r10;
	@%p1 bra 	$L__BB0_5;
	cvta.to.global.u64 	%rd3, %rd1;
	mul.wide.s32 	%rd4, %r1, 4;
	add.s64 	%rd5, %rd3, %rd4;
	ld.global.u32 	%r20, [%rd5];
	setp.lt.s32 	%p2, %r20, 1;
	mov.b32 	%r21, 0;
	@%p2 bra 	$L__BB0_4;
	mov.b32 	%r21, 0;
	mov.b32 	%r18, 1;
$L__BB0_3:
	and.b32  	%r17, %r20, 7;
	mad.lo.s32 	%r21, %r18, %r17, %r21;
	shr.u32 	%r7, %r20, 3;
	mul.lo.s32 	%r18, %r18, 10;
	setp.gt.u32 	%p3, %r20, 7;
	mov.u32 	%r20, %r7;
	@%p3 bra 	$L__BB0_3;
$L__BB0_4:
	cvta.to.global.u64 	%rd6, %rd2;
	add.s64 	%rd8, %rd6, %rd4;
	st.global.u32 	[%rd8], %r21;
$L__BB0_5:
	ret;

}


// ===== COMPILED SASS (sm_100) =====

	.target	sm_100

	.elftype	@"ET_EXEC"


//--------------------- .note.nv.tkinfo           --------------------------
	.section	.note.nv.tkinfo,"",@"SHT_NOTE"
	.sectionflags	@"SHF_NOTE_NV_TKINFO"
	.tkinfo
        /*0018*/ 	.word	0x00000002
        /*0030*/ 	.string	""
        /*0030*/ 	.string	"ptxas"
        /*0030*/ 	.string	"Cuda compilation tools, release 13.0, V13.0.88"
        /*0030*/ 	.string	"Build cuda_13.0.r13.0/compiler.36424714_0"
        /*0030*/ 	.string	"-arch sm_100 -m 64 "



//--------------------- .note.nv.cuinfo           --------------------------
	.section	.note.nv.cuinfo,"",@"SHT_NOTE"
	.sectionflags	@"SHF_NOTE_NV_CUINFO"
        /*0018*/ 	.short	0x0002
        /*001a*/ 	.short	0x0064
        /*001c*/ 	.short	0x0082
	.zero		2


//--------------------- .nv.info                  --------------------------
	.section	.nv.info,"",@"SHT_CUDA_INFO"
	.align	4


	//----- nvinfo : EIATTR_REGCOUNT
	.align		4
        /*0000*/ 	.byte	0x04, 0x2f
        /*0002*/ 	.short	(.L_1 - .L_0)
	.align		4
.L_0:
        /*0004*/ 	.word	index@(_Z16intToOctalKernelPiS_i)
        /*0008*/ 	.word	0x0000000a


	//----- nvinfo : EIATTR_FRAME_SIZE
	.align		4
.L_1:
        /*000c*/ 	.byte	0x04, 0x11
        /*000e*/ 	.short	(.L_3 - .L_2)
	.align		4
.L_2:
        /*0010*/ 	.word	index@(_Z16intToOctalKernelPiS_i)
        /*0014*/ 	.word	0x00000000


	//----- nvinfo : EIATTR_MIN_STACK_SIZE
	.align		4
.L_3:
        /*0018*/ 	.byte	0x04, 0x12
        /*001a*/ 	.short	(.L_5 - .L_4)
	.align		4
.L_4:
        /*001c*/ 	.word	index@(_Z16intToOctalKernelPiS_i)
        /*0020*/ 	.word	0x00000000
.L_5:


//--------------------- .nv.compat                --------------------------
	.section	.nv.compat,"",@"SHT_CUDA_COMPAT_INFO"
	.align	4
        /*0000*/ 	.byte	0x02, 0x09, 0x00, 0x00, 0x02, 0x02, 0x01, 0x00, 0x02, 0x05, 0x05, 0x00, 0x03, 0x07, 0x01, 0x01
        /*0010*/ 	.byte	0x02, 0x03, 0x00, 0x00, 0x02, 0x06, 0x01, 0x00, 0x04, 0x0b, 0x08, 0x00, 0x09, 0x00, 0x00, 0x00
        /*0020*/ 	.byte	0x00, 0x00, 0x00, 0x00


//--------------------- .nv.info._Z16intToOctalKernelPiS_i --------------------------
	.section	.nv.info._Z16intToOctalKernelPiS_i,"",@"SHT_CUDA_INFO"
	.sectionflags	@""
	.align	4


	//----- nvinfo : EIATTR_CUDA_API_VERSION
	.align		4
        /*0000*/ 	.byte	0x04, 0x37
        /*0002*/ 	.short	(.L_7 - .L_6)
.L_6:
        /*0004*/ 	.word	0x00000082


	//----- nvinfo : EIATTR_KPARAM_INFO
	.align		4
.L_7:
        /*0008*/ 	.byte	0x04, 0x17
        /*000a*/ 	.short	(.L_9 - .L_8)
.L_8:
        /*000c*/ 	.word	0x00000000
        /*0010*/ 	.short	0x0002
        /*0012*/ 	.short	0x0010
        /*0014*/ 	.byte	0x00, 0xf0, 0x11, 0x00


	//----- nvinfo : EIATTR_KPARAM_INFO
	.align		4
.L_9:
        /*0018*/ 	.byte	0x04, 0x17
        /*001a*/ 	.short	(.L_11 - .L_10)
.L_10:
        /*001c*/ 	.word	0x00000000
        /*0020*/ 	.short	0x0001
        /*0022*/ 	.short	0x0008
        /*0024*/ 	.byte	0x00, 0xf5, 0x21, 0x00


	//----- nvinfo : EIATTR_KPARAM_INFO
	.align		4
.L_11:
        /*0028*/ 	.byte	0x04, 0x17
        /*002a*/ 	.short	(.L_13 - .L_12)
.L_12:
        /*002c*/ 	.word	0x00000000
        /*0030*/ 	.short	0x0000
        /*0032*/ 	.short	0x0000
        /*0034*/ 	.byte	0x00, 0xf5, 0x21, 0x00


	//----- nvinfo : EIATTR_SPARSE_MMA_MASK
	.align		4
.L_13:
        /*0038*/ 	.byte	0x03, 0x50
        /*003a*/ 	.short	0x0000


	//----- nvinfo : EIATTR_MAXREG_COUNT
	.align		4
        /*003c*/ 	.byte	0x03, 0x1b
        /*003e*/ 	.short	0x00ff


	//----- nvinfo : EIATTR_MERCURY_ISA_VERSION
	.align		4
        /*0040*/ 	.byte	0x03, 0x5f
        /*0042*/ 	.short	0x0101


	//----- nvinfo : EIATTR_VRC_CTA_INIT_COUNT
	.align		4
        /*0044*/ 	.byte	0x02, 0x4a
	.zero		1
	.zero		1


	//----- nvinfo : EIATTR_EXIT_INSTR_OFFSETS
	.align		4
        /*0048*/ 	.byte	0x04, 0x1c
        /*004a*/ 	.short	(.L_15 - .L_14)


	//   ....[0]....
.L_14:
        /*004c*/ 	.word	0x00000070


	//   ....[1]....
        /*0050*/ 	.word	0x000001c0


	//----- nvinfo : EIATTR_CRS_STACK_SIZE
	.align		4
.L_15:
        /*0054*/ 	.byte	0x04, 0x1e
        /*0056*/ 	.short	(.L_17 - .L_16)
.L_16:
        /*0058*/ 	.word	0x00000000


	//----- nvinfo : EIATTR_CBANK_PARAM_SIZE
	.align		4
.L_17:
        /*005c*/ 	.byte	0x03, 0x19
        /*005e*/ 	.short	0x0014


	//----- nvinfo : EIATTR_PARAM_CBANK
	.align		4
        /*0060*/ 	.byte	0x04, 0x0a
        /*0062*/ 	.short	(.L_19 - .L_18)
	.align		4
.L_18:
        /*0064*/ 	.word	index@(.nv.constant0._Z16intToOctalKernelPiS_i)
        /*0068*/ 	.short	0x0380
        /*006a*/ 	.short	0x0014


	//----- nvinfo : EIATTR_SW_WAR
	.align		4
.L_19:
        /*006c*/ 	.byte	0x04, 0x36
        /*006e*/ 	.short	(.L_21 - .L_20)
.L_20:
        /*0070*/ 	.word	0x00000008
.L_21:


//--------------------- .nv.callgraph             --------------------------
	.section	.nv.callgraph,"",@"SHT_CUDA_CALLGRAPH"
	.align	4
	.sectionentsize	8
	.align		4
        /*0000*/ 	.word	0x00000000
	.align		4
        /*0004*/ 	.word	0xffffffff
	.align		4
        /*0008*/ 	.word	0x00000000
	.align		4
        /*000c*/ 	.word	0xfffffffe
	.align		4
        /*0010*/ 	.word	0x00000000
	.align		4
        /*0014*/ 	.word	0xfffffffd
	.align		4
        /*0018*/ 	.word	0x00000000
	.align		4
        /*001c*/ 	.word	0xfffffffc


//--------------------- .text._Z16intToOctalKernelPiS_i --------------------------
	.section	.text._Z16intToOctalKernelPiS_i,"ax",@progbits
	.align	128
        .global         _Z16intToOctalKernelPiS_i
        .type           _Z16intToOctalKernelPiS_i,@function
        .size           _Z16intToOctalKernelPiS_i,(.L_x_4 - _Z16intToOctalKernelPiS_i)
        .other          _Z16intToOctalKernelPiS_i,@"STO_CUDA_ENTRY STV_DEFAULT"
_Z16intToOctalKernelPiS_i:
.text._Z16intToOctalKernelPiS_i:
[----:B------:R-:W-:Y:S01]  /*0000*/  LDC R1, c[0x0][0x37c] ;  /* 0x0000df00ff017b82 */ /* 0x000fe20000000800 */
[----:B------:R-:W0:Y:S07]  /*0010*/  S2R R0, SR_TID.X ;  /* 0x0000000000007919 */ /* 0x000e2e0000002100 */
[----:B------:R-:W0:Y:S01]  /*0020*/  S2UR UR4, SR_CTAID.X ;  /* 0x00000000000479c3 */ /* 0x000e220000002500 */
[----:B------:R-:W1:Y:S07]  /*0030*/  LDCU UR5, c[0x0][0x390] ;  /* 0x00007200ff0577ac */ /* 0x000e6e0008000800 */
[----:B------:R-:W0:Y:S02]  /*0040*/  LDC R7, c[0x0][0x360] ;  /* 0x0000d800ff077b82 */ /* 0x000e240000000800 */
[----:B0-----:R-:W-:-:S05]  /*0050*/  IMAD R7, R7, UR4, R0 ;  /* 0x0000000407077c24 */ /* 0x001fca000f8e0200 */
[----:B-1----:R-:W-:-:S13]  /*0060*/  ISETP.GE.AND P0, PT, R7, UR5, PT ;  /* 0x0000000507007c0c */ /* 0x002fda000bf06270 */
[----:B------:R-:W-:Y:S05]  /*0070*/  @P0 EXIT ;  /* 0x000000000000094d */ /* 0x000fea0003800000 */
[----:B------:R-:W0:Y:S01]  /*0080*/  LDC.64 R2, c[0x0][0x380] ;  /* 0x0000e000ff027b82 */ /* 0x000e220000000a00 */
[----:B------:R-:W1:Y:S07]  /*0090*/  LDCU.64 UR4, c[0x0][0x358] ;  /* 0x00006b00ff0477ac */ /* 0x000e6e0008000a00 */
[----:B------:R-:W2:Y:S01]  /*00a0*/  LDC.64 R4, c[0x0][0x388] ;  /* 0x0000e200ff047b82 */ /* 0x000ea20000000a00 */
[----:B0-----:R-:W-:-:S06]  /*00b0*/  IMAD.WIDE R2, R7, 0x4, R2 ;  /* 0x0000000407027825 */ /* 0x001fcc00078e0202 */
[----:B-1----:R-:W3:Y:S01]  /*00c0*/  LDG.E R2, desc[UR4][R2.64] ;  /* 0x0000000402027981 */ /* 0x002ee2000c1e1900 */
[----:B------:R-:W-:Y:S01]  /*00d0*/  BSSY.RECONVERGENT B0, `(.L_x_0) ;  /* 0x000000d000007945 */ /* 0x000fe20003800200 */
[----:B--2---:R-:W-:-:S04]  /*00e0*/  IMAD.WIDE R4, R7, 0x4, R4 ;  /* 0x0000000407047825 */ /* 0x004fc800078e0204 */
[----:B------:R-:W-:Y:S01]  /*00f0*/  HFMA2 R7, -RZ, RZ, 0, 0 ;  /* 0x00000000ff077431 */ /* 0x000fe200000001ff */
[----:B---3--:R-:W-:-:S13]  /*0100*/  ISETP.GE.AND P0, PT, R2, 0x1, PT ;  /* 0x000000010200780c */ /* 0x008fda0003f06270 */
[----:B------:R-:W-:Y:S05]  /*0110*/  @!P0 BRA `(.L_x_1) ;  /* 0x0000000000208947 */ /* 0x000fea0003800000 */
[----:B------:R-:W-:Y:S02]  /*0120*/  MOV R7, RZ ;  /* 0x000000ff00077202 */ /* 0x000fe40000000f00 */
[----:B------:R-:W-:-:S07]  /*0130*/  MOV R0, 0x1 ;  /* 0x0000000100007802 */ /* 0x000fce0000000f00 */
.L_x_2:
[C---:B------:R-:W-:Y:S02]  /*0140*/  ISETP.GT.U32.AND P0, PT, R2.reuse, 0x7, PT ;  /* 0x000000070200780c */ /* 0x040fe40003f04070 */
[----:B------:R-:W-:Y:S02]  /*0150*/  LOP3.LUT R3, R2, 0x7, RZ, 0xc0, !PT ;  /* 0x0000000702037812 */ /* 0x000fe400078ec0ff */
[----:B------:R-:W-:-:S03]  /*0160*/  SHF.R.U32.HI R2, RZ, 0x3, R2 ;  /* 0x00000003ff027819 */ /* 0x000fc60000011602 */
[----:B------:R-:W-:Y:S02]  /*0170*/  IMAD R7, R3, R0, R7 ;  /* 0x0000000003077224 */ /* 0x000fe400078e0207 */
[----:B------:R-:W-:-:S04]  /*0180*/  IMAD R0, R0, 0xa, RZ ;  /* 0x0000000a00007824 */ /* 0x000fc800078e02ff */
[----:B------:R-:W-:Y:S05]  /*0190*/  @P0 BRA `(.L_x_2) ;  /* 0xfffffffc00e80947 */ /* 0x000fea000383ffff */
.L_x_1:
[----:B------:R-:W-:Y:S05]  /*01a0*/  BSYNC.RECONVERGENT B0 ;  /* 0x0000000000007941 */ /* 0x000fea0003800200 */
.L_x_0:
[----:B------:R-:W-:Y:S01]  /*01b0*/  STG.E desc[UR4][R4.64], R7 ;  /* 0x0000000704007986 */ /* 0x000fe2000c101904 */
[----:B------:R-:W-:Y:S05]  /*01c0*/  EXIT ;  /* 0x000000000000794d */ /* 0x000fea0003800000 */
.L_x_3:
[----:B------:R-:W-:-:S00]  /*01d0*/  BRA `(.L_x_3) ;  /* 0xfffffffc00fc7947 */ /* 0x000fc0000383ffff */
[----:B------:R-:W-:-:S00]  /*01e0*/  NOP ;  /* 0x0000000000007918 */ /* 0x000fc00000000000 */
        /* <DEDUP_REMOVED lines=9> */
.L_x_4:


//--------------------- .nv.shared.reserved.0     --------------------------
	.section	.nv.shared.reserved.0,"aw",@nobits
	.weak		__nv_reservedSMEM_offset_0_alias
	.size		__nv_reservedSMEM_offset_0_alias, 0, 64
	.other		__nv_reservedSMEM_offset_0_alias,@"STO_CUDA_RESERVED_SHARED STV_DEFAULT"
__nv_reservedSMEM_offset_0_alias:
	.zero		0
	.zero		64


//--------------------- .nv.constant0._Z16intToOctalKernelPiS_i --------------------------
	.section	.nv.constant0._Z16intToOctalKernelPiS_i,"a",@progbits
	.sectionflags	@""
	.align	4
.nv.constant0._Z16intToOctalKernelPiS_i:
	.zero		916


//--------------------- SYMBOLS --------------------------

	.type		.nv.reservedSmem.offset0,@object
	.size		.nv.reservedSmem.offset0,0x4
